	.headerflags	@"EF_CUDA_TEXMODE_UNIFIED EF_CUDA_64BIT_ADDRESS EF_CUDA_ACCELERATORS EF_CUDA_SM90 EF_CUDA_VIRTUAL_SM(EF_CUDA_SM90)"
	.elftype	@"ET_EXEC"


//--------------------- .nv.info                  --------------------------
	.section	.nv.info,"",@"SHT_CUDA_INFO"
	.align	4


	//----- nvinfo : EIATTR_REGCOUNT
	.align		4
        /*0000*/ 	.byte	0x04, 0x2f
        /*0002*/ 	.short	(.L_1 - .L_0)
	.align		4
.L_0:
        /*0004*/ 	.word	index@(triton_poi_fused_convolution_max_pool2d_with_indices_21)
        /*0008*/ 	.word	0x0000001e


	//----- nvinfo : EIATTR_MIN_STACK_SIZE
	.align		4
.L_1:
        /*000c*/ 	.byte	0x04, 0x12
        /*000e*/ 	.short	(.L_3 - .L_2)
	.align		4
.L_2:
        /*0010*/ 	.word	index@(triton_poi_fused_convolution_max_pool2d_with_indices_21)
        /*0014*/ 	.word	0x00000000


	//----- nvinfo : EIATTR_FRAME_SIZE
	.align		4
.L_3:
        /*0018*/ 	.byte	0x04, 0x11
        /*001a*/ 	.short	(.L_5 - .L_4)
	.align		4
.L_4:
        /*001c*/ 	.word	index@(triton_poi_fused_convolution_max_pool2d_with_indices_21)
        /*0020*/ 	.word	0x00000000


	//----- nvinfo : EIATTR_MIN_STACK_SIZE
	.align		4
.L_5:
        /*0024*/ 	.byte	0x04, 0x12
        /*0026*/ 	.short	(.L_7 - .L_6)
	.align		4
.L_6:
        /*0028*/ 	.word	index@(triton_poi_fused_convolution_max_pool2d_with_indices_21)
        /*002c*/ 	.word	0x00000000
.L_7:


//--------------------- .nv.info.triton_poi_fused_convolution_max_pool2d_with_indices_21 --------------------------
	.section	.nv.info.triton_poi_fused_convolution_max_pool2d_with_indices_21,"",@"SHT_CUDA_INFO"
	.sectionflags	@""
	.align	4


	//----- nvinfo : EIATTR_CUDA_API_VERSION
	.align		4
        /*0000*/ 	.byte	0x04, 0x37
        /*0002*/ 	.short	(.L_9 - .L_8)
.L_8:
        /*0004*/ 	.word	0x0000007c


	//----- nvinfo : EIATTR_KPARAM_INFO
	.align		4
.L_9:
        /*0008*/ 	.byte	0x04, 0x17
        /*000a*/ 	.short	(.L_11 - .L_10)
.L_10:
        /*000c*/ 	.word	0x00000000
        /*0010*/ 	.short	0x0005
        /*0012*/ 	.short	0x0024
        /*0014*/ 	.byte	0x00, 0xf0, 0x11, 0x00


	//----- nvinfo : EIATTR_KPARAM_INFO
	.align		4
.L_11:
        /*0018*/ 	.byte	0x04, 0x17
        /*001a*/ 	.short	(.L_13 - .L_12)
.L_12:
        /*001c*/ 	.word	0x00000000
        /*0020*/ 	.short	0x0004
        /*0022*/ 	.short	0x0020
        /*0024*/ 	.byte	0x00, 0xf0, 0x11, 0x00


	//----- nvinfo : EIATTR_KPARAM_INFO
	.align		4
.L_13:
        /*0028*/ 	.byte	0x04, 0x17
        /*002a*/ 	.short	(.L_15 - .L_14)
.L_14:
        /*002c*/ 	.word	0x00000000
        /*0030*/ 	.short	0x0003
        /*0032*/ 	.short	0x0018
        /*0034*/ 	.byte	0x00, 0xf4, 0x21, 0x00


	//----- nvinfo : EIATTR_KPARAM_INFO
	.align		4
.L_15:
        /*0038*/ 	.byte	0x04, 0x17
        /*003a*/ 	.short	(.L_17 - .L_16)
.L_16:
        /*003c*/ 	.word	0x00000000
        /*0040*/ 	.short	0x0002
        /*0042*/ 	.short	0x0010
        /*0044*/ 	.byte	0x00, 0xf4, 0x21, 0x00


	//----- nvinfo : EIATTR_KPARAM_INFO
	.align		4
.L_17:
        /*0048*/ 	.byte	0x04, 0x17
        /*004a*/ 	.short	(.L_19 - .L_18)
.L_18:
        /*004c*/ 	.word	0x00000000
        /*0050*/ 	.short	0x0001
        /*0052*/ 	.short	0x0008
        /*0054*/ 	.byte	0x00, 0xf4, 0x21, 0x00


	//----- nvinfo : EIATTR_KPARAM_INFO
	.align		4
.L_19:
        /*0058*/ 	.byte	0x04, 0x17
        /*005a*/ 	.short	(.L_21 - .L_20)
.L_20:
        /*005c*/ 	.word	0x00000000
        /*0060*/ 	.short	0x0000
        /*0062*/ 	.short	0x0000
        /*0064*/ 	.byte	0x00, 0xf4, 0x21, 0x00


	//----- nvinfo : EIATTR_SPARSE_MMA_MASK
	.align		4
.L_21:
        /*0068*/ 	.byte	0x03, 0x50
        /*006a*/ 	.short	0x0000


	//----- nvinfo : EIATTR_MAXREG_COUNT
	.align		4
        /*006c*/ 	.byte	0x03, 0x1b
        /*006e*/ 	.short	0x00ff


	//----- nvinfo : EIATTR_EXIT_INSTR_OFFSETS
	.align		4
        /*0070*/ 	.byte	0x04, 0x1c
        /*0072*/ 	.short	(.L_23 - .L_22)


	//   ....[0]....
.L_22:
        /*0074*/ 	.word	0x000006e0


	//   ....[1]....
        /*0078*/ 	.word	0x00000700


	//----- nvinfo : EIATTR_REQNTID
	.align		4
.L_23:
        /*007c*/ 	.byte	0x04, 0x10
        /*007e*/ 	.short	(.L_25 - .L_24)
.L_24:
        /*0080*/ 	.word	0x00000080
        /*0084*/ 	.word	0x00000001
        /*0088*/ 	.word	0x00000001


	//----- nvinfo : EIATTR_CBANK_PARAM_SIZE
	.align		4
.L_25:
        /*008c*/ 	.byte	0x03, 0x19
        /*008e*/ 	.short	0x0028


	//----- nvinfo : EIATTR_PARAM_CBANK
	.align		4
        /*0090*/ 	.byte	0x04, 0x0a
        /*0092*/ 	.short	(.L_27 - .L_26)
	.align		4
.L_26:
        /*0094*/ 	.word	index@(.nv.constant0.triton_poi_fused_convolution_max_pool2d_with_indices_21)
        /*0098*/ 	.short	0x0210
        /*009a*/ 	.short	0x0028


	//----- nvinfo : EIATTR_SW_WAR
	.align		4
.L_27:
        /*009c*/ 	.byte	0x04, 0x36
        /*009e*/ 	.short	(.L_29 - .L_28)
.L_28:
        /*00a0*/ 	.word	0x00000008
.L_29:


//--------------------- .nv.callgraph             --------------------------
	.section	.nv.callgraph,"",@"SHT_CUDA_CALLGRAPH"
	.align	4
	.sectionentsize	8
	.align		4
        /*0000*/ 	.word	0x00000000
	.align		4
        /*0004*/ 	.word	0xffffffff
	.align		4
        /*0008*/ 	.word	0x00000000
	.align		4
        /*000c*/ 	.word	0xfffffffe
	.align		4
        /*0010*/ 	.word	0x00000000
	.align		4
        /*0014*/ 	.word	0xfffffffd
	.align		4
        /*0018*/ 	.word	0x00000000
	.align		4
        /*001c*/ 	.word	0xfffffffc


//--------------------- .text.triton_poi_fused_convolution_max_pool2d_with_indices_21 --------------------------
	.section	.text.triton_poi_fused_convolution_max_pool2d_with_indices_21,"ax",@progbits
	.sectionflags	@"SHF_BARRIERS=1"
	.align	128
        .global         triton_poi_fused_convolution_max_pool2d_with_indices_21
        .type           triton_poi_fused_convolution_max_pool2d_with_indices_21,@function
        .size           triton_poi_fused_convolution_max_pool2d_with_indices_21,(.L_x_1 - triton_poi_fused_convolution_max_pool2d_with_indices_21)
        .other          triton_poi_fused_convolution_max_pool2d_with_indices_21,@"STO_CUDA_ENTRY STV_DEFAULT"
triton_poi_fused_convolution_max_pool2d_with_indices_21:
.text.triton_poi_fused_convolution_max_pool2d_with_indices_21:
[----:B------:R-:W0:Y:S01]  /*0000*/  LDC R1, c[0x0][0x28] ;  /* 0x00000a00ff017b82 */ /* 0x000e220000000800 */
[----:B------:R-:W1:Y:S07]  /*0010*/  S2R R3, SR_CTAID.Z ;  /* 0x0000000000037919 */ /* 0x000e6e0000002700 */
[----:B------:R-:W1:Y:S01]  /*0020*/  S2UR UR4, SR_CTAID.Y ;  /* 0x00000000000479c3 */ /* 0x000e620000002600 */
[----:B------:R-:W-:Y:S01]  /*0030*/  IMAD.MOV.U32 R12, RZ, RZ, RZ ;  /* 0x000000ffff0c7224 */ /* 0x000fe200078e00ff */
[----:B------:R-:W-:Y:S01]  /*0040*/  ULDC.64 UR6, c[0x0][0x208] ;  /* 0x0000820000067ab9 */ /* 0x000fe20000000a00 */
[----:B------:R-:W2:Y:S01]  /*0050*/  S2R R0, SR_CTAID.X ;  /* 0x0000000000007919 */ /* 0x000ea20000002500 */
[----:B------:R-:W3:Y:S04]  /*0060*/  S2R R13, SR_TID.X ;  /* 0x00000000000d7919 */ /* 0x000ee80000002100 */
[----:B------:R-:W1:Y:S08]  /*0070*/  LDC R2, c[0x0][0x10] ;  /* 0x00000400ff027b82 */ /* 0x000e700000000800 */
[----:B------:R-:W4:Y:S01]  /*0080*/  LDC.64 R4, c[0x0][0x210] ;  /* 0x00008400ff047b82 */ /* 0x000f220000000a00 */
[----:B-1----:R-:W-:Y:S01]  /*0090*/  IMAD R3, R3, R2, UR4 ;  /* 0x0000000403037e24 */ /* 0x002fe2000f8e0202 */
[----:B--2---:R-:W-:-:S03]  /*00a0*/  ISETP.GE.AND P0, PT, R0, 0x9, PT ;  /* 0x000000090000780c */ /* 0x004fc60003f06270 */
[----:B------:R-:W-:-:S05]  /*00b0*/  IMAD.SHL.U32 R2, R3, 0x400, RZ ;  /* 0x0000040003027824 */ /* 0x000fca00078e00ff */
[----:B---3--:R-:W-:-:S04]  /*00c0*/  LOP3.LUT R11, R2, 0x7f, R13, 0xf8, !PT ;  /* 0x0000007f020b7812 */ /* 0x008fc800078ef80d */
[C---:B------:R-:W-:Y:S01]  /*00d0*/  ISETP.LT.AND P3, PT, R11.reuse, 0x40000, !P0 ;  /* 0x000400000b00780c */ /* 0x040fe20004761270 */
[C---:B------:R-:W-:Y:S01]  /*00e0*/  IMAD R9, R11.reuse, 0x9, R0 ;  /* 0x000000090b097824 */ /* 0x040fe200078e0200 */
[C---:B------:R-:W-:Y:S02]  /*00f0*/  LOP3.LUT R17, R11.reuse, 0x80, RZ, 0xfc, !PT ;  /* 0x000000800b117812 */ /* 0x040fe400078efcff */
[----:B------:R-:W-:Y:S01]  /*0100*/  LOP3.LUT R19, R11, 0x100, RZ, 0xfc, !PT ;  /* 0x000001000b137812 */ /* 0x000fe200078efcff */
[----:B----4-:R-:W-:Y:S01]  /*0110*/  IMAD.WIDE R6, R9, 0x4, R4 ;  /* 0x0000000409067825 */ /* 0x010fe200078e0204 */
[----:B------:R-:W-:Y:S02]  /*0120*/  LOP3.LUT R21, R11, 0x180, RZ, 0xfc, !PT ;  /* 0x000001800b157812 */ /* 0x000fe400078efcff */
[----:B------:R-:W-:Y:S02]  /*0130*/  ISETP.LT.AND P6, PT, R17, 0x40000, !P0 ;  /* 0x000400001100780c */ /* 0x000fe400047c1270 */
[----:B------:R-:W-:-:S02]  /*0140*/  ISETP.LT.AND P5, PT, R19, 0x40000, !P0 ;  /* 0x000400001300780c */ /* 0x000fc400047a1270 */
[----:B------:R-:W-:Y:S02]  /*0150*/  ISETP.LT.AND P4, PT, R21, 0x40000, !P0 ;  /* 0x000400001500780c */ /* 0x000fe40004781270 */
[----:B------:R-:W-:Y:S01]  /*0160*/  LOP3.LUT R8, R11, 0x200, RZ, 0xfc, !PT ;  /* 0x000002000b087812 */ /* 0x000fe200078efcff */
[--C-:B------:R-:W-:Y:S01]  /*0170*/  IMAD R17, R17, 0x9, R0.reuse ;  /* 0x0000000911117824 */ /* 0x100fe200078e0200 */
[----:B------:R-:W-:Y:S01]  /*0180*/  LOP3.LUT R10, R11, 0x280, RZ, 0xfc, !PT ;  /* 0x000002800b0a7812 */ /* 0x000fe200078efcff */
[--C-:B------:R-:W-:Y:S01]  /*0190*/  IMAD R19, R19, 0x9, R0.reuse ;  /* 0x0000000913137824 */ /* 0x100fe200078e0200 */
[----:B------:R-:W-:Y:S01]  /*01a0*/  ISETP.LT.AND P1, PT, R8, 0x40000, !P0 ;  /* 0x000400000800780c */ /* 0x000fe20004721270 */
[----:B------:R-:W-:Y:S01]  /*01b0*/  IMAD R23, R21, 0x9, R0 ;  /* 0x0000000915177824 */ /* 0x000fe200078e0200 */
[----:B------:R-:W-:Y:S01]  /*01c0*/  ISETP.LT.AND P2, PT, R10, 0x40000, !P0 ;  /* 0x000400000a00780c */ /* 0x000fe20004741270 */
[----:B------:R1:W2:Y:S01]  /*01d0*/  @P3 LDG.E.EL R12, desc[UR6][R6.64] ;  /* 0x00000006060c3981 */ /* 0x0002a2000c2e1900 */
[----:B------:R-:W-:Y:S01]  /*01e0*/  CS2R R14, SRZ ;  /* 0x00000000000e7805 */ /* 0x000fe2000001ff00 */
[----:B------:R-:W-:Y:S01]  /*01f0*/  IMAD.MOV.U32 R16, RZ, RZ, RZ ;  /* 0x000000ffff107224 */ /* 0x000fe200078e00ff */
[----:B------:R-:W-:Y:S01]  /*0200*/  LOP3.LUT R18, R11, 0x300, RZ, 0xfc, !PT ;  /* 0x000003000b127812 */ /* 0x000fe200078efcff */
[----:B------:R-:W-:Y:S01]  /*0210*/  IMAD.WIDE R22, R23, 0x4, R4 ;  /* 0x0000000417167825 */ /* 0x000fe200078e0204 */
[----:B------:R-:W-:-:S02]  /*0220*/  LOP3.LUT R8, R11, 0x380, RZ, 0xfc, !PT ;  /* 0x000003800b087812 */ /* 0x000fc400078efcff */
[----:B------:R-:W-:Y:S01]  /*0230*/  ISETP.LT.AND P3, PT, R18, 0x40000, !P0 ;  /* 0x000400001200780c */ /* 0x000fe20004761270 */
[--C-:B------:R-:W-:Y:S01]  /*0240*/  IMAD.WIDE R10, R19, 0x4, R4.reuse ;  /* 0x00000004130a7825 */ /* 0x100fe200078e0204 */
[----:B------:R-:W3:Y:S03]  /*0250*/  @P4 LDG.E.EL R16, desc[UR6][R22.64] ;  /* 0x0000000616104981 */ /* 0x000ee6000c2e1900 */
[----:B-1----:R-:W-:Y:S01]  /*0260*/  IMAD.WIDE R6, R17, 0x4, R4 ;  /* 0x0000000411067825 */ /* 0x002fe200078e0204 */
[----:B------:R-:W4:Y:S04]  /*0270*/  @P5 LDG.E.EL R15, desc[UR6][R10.64] ;  /* 0x000000060a0f5981 */ /* 0x000f28000c2e1900 */
[----:B------:R1:W5:Y:S01]  /*0280*/  @P6 LDG.E.EL R14, desc[UR6][R6.64] ;  /* 0x00000006060e6981 */ /* 0x000362000c2e1900 */
[----:B------:R-:W-:Y:S01]  /*0290*/  ISETP.LT.AND P6, PT, R8, 0x40000, !P0 ;  /* 0x000400000800780c */ /* 0x000fe200047c1270 */
[----:B------:R-:W-:-:S02]  /*02a0*/  VIADD R21, R9, 0x1680 ;  /* 0x0000168009157836 */ /* 0x000fc40000000000 */
[C---:B------:R-:W-:Y:S02]  /*02b0*/  VIADD R17, R9.reuse, 0x1200 ;  /* 0x0000120009117836 */ /* 0x040fe40000000000 */
[C---:B------:R-:W-:Y:S02]  /*02c0*/  VIADD R25, R9.reuse, 0x1b00 ;  /* 0x00001b0009197836 */ /* 0x040fe40000000000 */
[----:B------:R-:W-:Y:S01]  /*02d0*/  VIADD R27, R9, 0x1f80 ;  /* 0x00001f80091b7836 */ /* 0x000fe20000000000 */
[----:B------:R-:W-:Y:S01]  /*02e0*/  CS2R R18, SRZ ;  /* 0x0000000000127805 */ /* 0x000fe2000001ff00 */
[----:B------:R-:W-:Y:S01]  /*02f0*/  IMAD.WIDE R8, R21, 0x4, R4 ;  /* 0x0000000415087825 */ /* 0x000fe200078e0204 */
[----:B------:R-:W-:-:S03]  /*0300*/  CS2R R20, SRZ ;  /* 0x0000000000147805 */ /* 0x000fc6000001ff00 */
[--C-:B01----:R-:W-:Y:S01]  /*0310*/  IMAD.WIDE R6, R17, 0x4, R4.reuse ;  /* 0x0000000411067825 */ /* 0x103fe200078e0204 */
[----:B------:R-:W5:Y:S03]  /*0320*/  @P2 LDG.E.EL R19, desc[UR6][R8.64] ;  /* 0x0000000608132981 */ /* 0x000f66000c2e1900 */
[--C-:B------:R-:W-:Y:S01]  /*0330*/  IMAD.WIDE R10, R25, 0x4, R4.reuse ;  /* 0x00000004190a7825 */ /* 0x100fe200078e0204 */
[----:B------:R-:W5:Y:S03]  /*0340*/  @P1 LDG.E.EL R18, desc[UR6][R6.64] ;  /* 0x0000000606121981 */ /* 0x000f66000c2e1900 */
[----:B------:R-:W-:Y:S01]  /*0350*/  IMAD.WIDE R4, R27, 0x4, R4 ;  /* 0x000000041b047825 */ /* 0x000fe200078e0204 */
[----:B------:R0:W5:Y:S04]  /*0360*/  @P3 LDG.E.EL R20, desc[UR6][R10.64] ;  /* 0x000000060a143981 */ /* 0x000168000c2e1900 */
[----:B------:R-:W5:Y:S01]  /*0370*/  @P6 LDG.E.EL R21, desc[UR6][R4.64] ;  /* 0x0000000604156981 */ /* 0x000f62000c2e1900 */
[----:B------:R-:W1:Y:S01]  /*0380*/  S2R R17, SR_TID.X ;  /* 0x0000000000117919 */ /* 0x000e620000002100 */
[----:B------:R-:W0:Y:S01]  /*0390*/  S2UR UR5, SR_CgaCtaId ;  /* 0x00000000000579c3 */ /* 0x000e220000008800 */
[----:B------:R-:W-:-:S02]  /*03a0*/  UMOV UR4, 0x400 ;  /* 0x0000040000047882 */ /* 0x000fc40000000000 */
[----:B0-----:R-:W-:Y:S01]  /*03b0*/  UPRMT UR4, UR5, 0x654, UR4 ;  /* 0x0000065405047896 */ /* 0x001fe20008000004 */
[----:B-1----:R-:W-:-:S05]  /*03c0*/  LOP3.LUT R25, R17, 0x7f, RZ, 0xc0, !PT ;  /* 0x0000007f11197812 */ /* 0x002fca00078ec0ff */
[----:B------:R-:W-:Y:S01]  /*03d0*/  LEA R25, R25, UR4, 0x2 ;  /* 0x0000000419197c11 */ /* 0x000fe2000f8e10ff */
[----:B------:R-:W-:-:S05]  /*03e0*/  IMAD.SHL.U32 R17, R17, 0x4, RZ ;  /* 0x0000000411117824 */ /* 0x000fca00078e00ff */
[----:B------:R-:W-:-:S04]  /*03f0*/  LOP3.LUT R17, R17, 0x1fc, RZ, 0xc0, !PT ;  /* 0x000001fc11117812 */ /* 0x000fc800078ec0ff */
[----:B------:R-:W-:Y:S01]  /*0400*/  LEA R26, R17, UR4, 0x2 ;  /* 0x00000004111a7c11 */ /* 0x000fe2000f8e10ff */
[----:B------:R-:W-:-:S05]  /*0410*/  IMAD.SHL.U32 R13, R13, 0x4, RZ ;  /* 0x000000040d0d7824 */ /* 0x000fca00078e00ff */
[----:B------:R-:W-:-:S04]  /*0420*/  LOP3.LUT R23, R13, 0x1fc, RZ, 0xc0, !PT ;  /* 0x000001fc0d177812 */ /* 0x000fc800078ec0ff */
[----:B------:R-:W-:-:S04]  /*0430*/  LOP3.LUT R22, R2, R23, RZ, 0xfc, !PT ;  /* 0x0000001702167212 */ /* 0x000fc800078efcff */
[----:B------:R-:W-:Y:S02]  /*0440*/  SHF.R.S32.HI R13, RZ, 0x1f, R22 ;  /* 0x0000001fff0d7819 */ /* 0x000fe40000011416 */
[----:B------:R-:W-:Y:S02]  /*0450*/  SHF.R.S32.HI R3, RZ, 0x15, R3 ;  /* 0x00000015ff037819 */ /* 0x000fe40000011403 */
[----:B------:R-:W-:Y:S02]  /*0460*/  LEA.HI R24, R13, R22, RZ, 0x9 ;  /* 0x000000160d187211 */ /* 0x000fe400078f48ff */
[----:B------:R-:W-:Y:S02]  /*0470*/  LOP3.LUT R2, R2, 0x200, R23, 0xfe, !PT ;  /* 0x0000020002027812 */ /* 0x000fe400078efe17 */
[----:B------:R-:W-:-:S04]  /*0480*/  SGXT R3, R3, 0x1 ;  /* 0x000000010303781a */ /* 0x000fc80000000200 */
[----:B------:R-:W-:Y:S02]  /*0490*/  LEA.HI R3, R3, R2, RZ, 0x9 ;  /* 0x0000000203037211 */ /* 0x000fe400078f48ff */
[----:B------:R-:W-:Y:S02]  /*04a0*/  ISETP.LT.AND P1, PT, R22, 0x40000, !P0 ;  /* 0x000400001600780c */ /* 0x000fe40004721270 */
[----:B------:R-:W-:Y:S02]  /*04b0*/  SHF.R.S32.HI R3, RZ, 0x9, R3 ;  /* 0x00000009ff037819 */ /* 0x000fe40000011403 */
[----:B------:R-:W-:Y:S01]  /*04c0*/  ISETP.LT.AND P0, PT, R2, 0x40000, !P0 ;  /* 0x000400000200780c */ /* 0x000fe20004701270 */
[----:B--2---:R0:W-:Y:S04]  /*04d0*/  STS [R25], R12 ;  /* 0x0000000c19007388 */ /* 0x0041e80000000800 */
[----:B---3--:R1:W-:Y:S01]  /*04e0*/  STS [R25+0x600], R16 ;  /* 0x0006001019007388 */ /* 0x0083e20000000800 */
[----:B0-----:R-:W0:Y:S03]  /*04f0*/  LDC.64 R12, c[0x0][0x228] ;  /* 0x00008a00ff0c7b82 */ /* 0x001e260000000a00 */
[----:B----4-:R-:W-:Y:S04]  /*0500*/  STS [R25+0x400], R15 ;  /* 0x0004000f19007388 */ /* 0x010fe80000000800 */
[----:B-----5:R2:W-:Y:S01]  /*0510*/  STS [R25+0x200], R14 ;  /* 0x0002000e19007388 */ /* 0x0205e20000000800 */
[----:B-1----:R-:W1:Y:S08]  /*0520*/  LDC.64 R16, c[0x0][0x218] ;  /* 0x00008600ff107b82 */ /* 0x002e700000000a00 */
[----:B------:R-:W-:Y:S08]  /*0530*/  BAR.SYNC.DEFER_BLOCKING 0x0 ;  /* 0x0000000000007b1d */ /* 0x000ff00000010000 */
[----:B--2---:R-:W2:Y:S01]  /*0540*/  LDC.64 R14, c[0x0][0x220] ;  /* 0x00008800ff0e7b82 */ /* 0x004ea20000000a00 */
[----:B------:R-:W3:Y:S07]  /*0550*/  LDS.128 R8, [R26] ;  /* 0x000000001a087984 */ /* 0x000eee0000000c00 */
[----:B------:R-:W-:Y:S06]  /*0560*/  BAR.SYNC.DEFER_BLOCKING 0x0 ;  /* 0x0000000000007b1d */ /* 0x000fec0000010000 */
[----:B------:R-:W-:Y:S04]  /*0570*/  STS [R25], R18 ;  /* 0x0000001219007388 */ /* 0x000fe80000000800 */
[----:B------:R4:W-:Y:S04]  /*0580*/  STS [R25+0x200], R19 ;  /* 0x0002001319007388 */ /* 0x0009e80000000800 */
[----:B------:R-:W-:Y:S04]  /*0590*/  STS [R25+0x400], R20 ;  /* 0x0004001419007388 */ /* 0x000fe80000000800 */
[----:B------:R5:W-:Y:S01]  /*05a0*/  STS [R25+0x600], R21 ;  /* 0x0006001519007388 */ /* 0x000be20000000800 */
[----:B------:R-:W-:Y:S01]  /*05b0*/  BAR.SYNC.DEFER_BLOCKING 0x0 ;  /* 0x0000000000007b1d */ /* 0x000fe20000010000 */
[----:B----4-:R-:W-:-:S05]  /*05c0*/  LOP3.LUT R19, R24, 0xfffffe00, RZ, 0xc0, !PT ;  /* 0xfffffe0018137812 */ /* 0x010fca00078ec0ff */
[----:B------:R-:W4:Y:S01]  /*05d0*/  LDS.128 R4, [R26] ;  /* 0x000000001a047984 */ /* 0x000f220000000c00 */
[----:B------:R-:W-:Y:S01]  /*05e0*/  IMAD.IADD R19, R22, 0x1, -R19 ;  /* 0x0000000116137824 */ /* 0x000fe200078e0a13 */
[----:B------:R-:W-:-:S03]  /*05f0*/  SHF.R.S32.HI R24, RZ, 0x9, R24 ;  /* 0x00000009ff187819 */ /* 0x000fc60000011418 */
[----:B------:R-:W-:-:S04]  /*0600*/  IMAD R19, R0, 0x200, R19 ;  /* 0x0000020000137824 */ /* 0x000fc800078e0213 */
[--C-:B-----5:R-:W-:Y:S02]  /*0610*/  IMAD R21, R24, 0x1200, R19.reuse ;  /* 0x0000120018157824 */ /* 0x120fe400078e0213 */
[----:B------:R-:W-:Y:S02]  /*0620*/  IMAD R23, R3, 0x1200, R19 ;  /* 0x0000120003177824 */ /* 0x000fe400078e0213 */
[----:B-1----:R-:W-:-:S04]  /*0630*/  IMAD.WIDE R2, R21, 0x4, R16 ;  /* 0x0000000415027825 */ /* 0x002fc800078e0210 */
[----:B------:R-:W-:Y:S01]  /*0640*/  IMAD.WIDE R16, R23, 0x4, R16 ;  /* 0x0000000417107825 */ /* 0x000fe200078e0210 */
[----:B---3--:R1:W-:Y:S03]  /*0650*/  @P1 STG.E.128 desc[UR6][R2.64], R8 ;  /* 0x0000000802001986 */ /* 0x0083e6000c101d06 */
[----:B--2---:R-:W-:-:S04]  /*0660*/  IMAD.WIDE R18, R21, 0x4, R14 ;  /* 0x0000000415127825 */ /* 0x004fc800078e020e */
[----:B------:R-:W-:-:S04]  /*0670*/  IMAD.WIDE R14, R23, 0x4, R14 ;  /* 0x00000004170e7825 */ /* 0x000fc800078e020e */
[----:B0-----:R-:W-:-:S04]  /*0680*/  IMAD.WIDE R20, R21, 0x4, R12 ;  /* 0x0000000415147825 */ /* 0x001fc800078e020c */
[----:B------:R-:W-:Y:S01]  /*0690*/  IMAD.WIDE R12, R23, 0x4, R12 ;  /* 0x00000004170c7825 */ /* 0x000fe200078e020c */
[----:B----4-:R1:W-:Y:S04]  /*06a0*/  @P0 STG.E.128 desc[UR6][R16.64], R4 ;  /* 0x0000000410000986 */ /* 0x0103e8000c101d06 */
[----:B------:R1:W-:Y:S04]  /*06b0*/  @P1 STG.E.128 desc[UR6][R18.64], R8 ;  /* 0x0000000812001986 */ /* 0x0003e8000c101d06 */
[----:B------:R1:W-:Y:S04]  /*06c0*/  @P0 STG.E.128 desc[UR6][R14.64], R4 ;  /* 0x000000040e000986 */ /* 0x0003e8000c101d06 */
[----:B------:R1:W-:Y:S01]  /*06d0*/  @P1 STG.E.128 desc[UR6][R20.64], R8 ;  /* 0x0000000814001986 */ /* 0x0003e2000c101d06 */
[----:B------:R-:W-:Y:S05]  /*06e0*/  @!P0 EXIT ;  /* 0x000000000000894d */ /* 0x000fea0003800000 */
[----:B------:R-:W-:Y:S01]  /*06f0*/  STG.E.128 desc[UR6][R12.64], R4 ;  /* 0x000000040c007986 */ /* 0x000fe2000c101d06 */
[----:B------:R-:W-:Y:S05]  /*0700*/  EXIT ;  /* 0x000000000000794d */ /* 0x000fea0003800000 */
.L_x_0:
[----:B------:R-:W-:-:S00]  /*0710*/  BRA `(.L_x_0) ;  /* 0xfffffffc00fc7947 */ /* 0x000fc0000383ffff */
[----:B------:R-:W-:-:S00]  /*0720*/  NOP ;  /* 0x0000000000007918 */ /* 0x000fc00000000000 */
        /* <DEDUP_REMOVED lines=13> */
.L_x_1:


//--------------------- .nv.shared.triton_poi_fused_convolution_max_pool2d_with_indices_21 --------------------------
	.section	.nv.shared.triton_poi_fused_convolution_max_pool2d_with_indices_21,"aw",@nobits
	.sectionflags	@""
	.align	16
	.zero		1024


//--------------------- .nv.constant0.triton_poi_fused_convolution_max_pool2d_with_indices_21 --------------------------
	.section	.nv.constant0.triton_poi_fused_convolution_max_pool2d_with_indices_21,"a",@progbits
	.sectionflags	@""
	.align	4
.nv.constant0.triton_poi_fused_convolution_max_pool2d_with_indices_21:
	.zero		568
